	.headerflags	@"EF_CUDA_TEXMODE_UNIFIED EF_CUDA_64BIT_ADDRESS EF_CUDA_SM89 EF_CUDA_VIRTUAL_SM(EF_CUDA_SM89)"
	.elftype	@"ET_EXEC"


//--------------------- .nv.info                  --------------------------
	.section	.nv.info,"",@"SHT_CUDA_INFO"
	.align	4


	//----- nvinfo : EIATTR_REGCOUNT
	.align		4
        /*0000*/ 	.byte	0x04, 0x2f
        /*0002*/ 	.short	(.L_2 - .L_1)
	.align		4
.L_1:
        /*0004*/ 	.word	index@(triton__0d1de)
        /*0008*/ 	.word	0x0000000c


	//----- nvinfo : EIATTR_MAX_STACK_SIZE
	.align		4
.L_2:
        /*000c*/ 	.byte	0x04, 0x23
        /*000e*/ 	.short	(.L_4 - .L_3)
	.align		4
.L_3:
        /*0010*/ 	.word	index@(triton__0d1de)
        /*0014*/ 	.word	0x00000000


	//----- nvinfo : EIATTR_MIN_STACK_SIZE
	.align		4
.L_4:
        /*0018*/ 	.byte	0x04, 0x12
        /*001a*/ 	.short	(.L_6 - .L_5)
	.align		4
.L_5:
        /*001c*/ 	.word	index@(triton__0d1de)
        /*0020*/ 	.word	0x00000000


	//----- nvinfo : EIATTR_FRAME_SIZE
	.align		4
.L_6:
        /*0024*/ 	.byte	0x04, 0x11
        /*0026*/ 	.short	(.L_8 - .L_7)
	.align		4
.L_7:
        /*0028*/ 	.word	index@(triton__0d1de)
        /*002c*/ 	.word	0x00000000
.L_8:


//--------------------- .nv.info.triton__0d1de    --------------------------
	.section	.nv.info.triton__0d1de,"",@"SHT_CUDA_INFO"
	.align	4


	//----- nvinfo : EIATTR_CUDA_API_VERSION
	.align		4
        /*0000*/ 	.byte	0x04, 0x37
        /*0002*/ 	.short	(.L_10 - .L_9)
.L_9:
        /*0004*/ 	.word	0x0000007b


	//----- nvinfo : EIATTR_PARAM_CBANK
	.align		4
.L_10:
        /*0008*/ 	.byte	0x04, 0x0a
        /*000a*/ 	.short	(.L_12 - .L_11)
	.align		4
.L_11:
        /*000c*/ 	.word	index@(.nv.constant0.triton__0d1de)
        /*0010*/ 	.short	0x0160
        /*0012*/ 	.short	0x000c


	//----- nvinfo : EIATTR_CBANK_PARAM_SIZE
	.align		4
.L_12:
        /*0014*/ 	.byte	0x03, 0x19
        /*0016*/ 	.short	0x000c


	//----- nvinfo : EIATTR_KPARAM_INFO
	.align		4
        /*0018*/ 	.byte	0x04, 0x17
        /*001a*/ 	.short	(.L_14 - .L_13)
.L_13:
        /*001c*/ 	.word	0x00000000
        /*0020*/ 	.short	0x0001
        /*0022*/ 	.short	0x0008
        /*0024*/ 	.byte	0x00, 0xf0, 0x11, 0x00


	//----- nvinfo : EIATTR_KPARAM_INFO
	.align		4
.L_14:
        /*0028*/ 	.byte	0x04, 0x17
        /*002a*/ 	.short	(.L_16 - .L_15)
.L_15:
        /*002c*/ 	.word	0x00000000
        /*0030*/ 	.short	0x0000
        /*0032*/ 	.short	0x0000
        /*0034*/ 	.byte	0x00, 0xf0, 0x21, 0x00


	//----- nvinfo : EIATTR_MAXREG_COUNT
	.align		4
.L_16:
        /*0038*/ 	.byte	0x03, 0x1b
        /*003a*/ 	.short	0x00ff


	//----- nvinfo : EIATTR_EXIT_INSTR_OFFSETS
	.align		4
        /*003c*/ 	.byte	0x04, 0x1c
        /*003e*/ 	.short	(.L_18 - .L_17)


	//   ....[0]....
.L_17:
        /*0040*/ 	.word	0x000003f0


	//----- nvinfo : EIATTR_MAX_THREADS
	.align		4
.L_18:
        /*0044*/ 	.byte	0x04, 0x05
        /*0046*/ 	.short	(.L_20 - .L_19)
.L_19:
        /*0048*/ 	.word	0x00000100
        /*004c*/ 	.word	0x00000001
        /*0050*/ 	.word	0x00000001


	//----- nvinfo : EIATTR_CRS_STACK_SIZE
	.align		4
.L_20:
        /*0054*/ 	.byte	0x04, 0x1e
        /*0056*/ 	.short	(.L_22 - .L_21)
.L_21:
        /*0058*/ 	.word	0x00000000
.L_22:


//--------------------- .nv.rel.action            --------------------------
	.section	.nv.rel.action,"",@"SHT_CUDA_RELOCINFO"
	.align	8
	.sectionentsize	8
        /*0000*/ 	.byte	0x73, 0x00, 0x00, 0x00, 0x00, 0x00, 0x00, 0x00, 0x00, 0x00, 0x00, 0x11, 0x25, 0x00, 0x05, 0x36


//--------------------- .nv.constant0.triton__0d1de --------------------------
	.section	.nv.constant0.triton__0d1de,"a",@progbits
	.align	4
.nv.constant0.triton__0d1de:
	.zero		364


//--------------------- .text.triton__0d1de       --------------------------
	.section	.text.triton__0d1de,"ax",@progbits
	.sectioninfo	@"SHI_REGISTERS=12"
	.align	128
        .global         triton__0d1de
        .type           triton__0d1de,@function
        .size           triton__0d1de,(.L_x_7 - triton__0d1de)
        .other          triton__0d1de,@"STO_CUDA_ENTRY STV_DEFAULT"
triton__0d1de:
.text.triton__0d1de:
[----:B------:R-:W-:-:S02]  /*0000*/  MOV R1, c[0x0][0x28] ;  /* 0x00000a0000017a02 */ /* 0x000fc40000000f00 */
[----:B------:R-:W0:Y:S01]  /*0010*/  S2R R0, SR_TID.X ;  /* 0x0000000000007919 */ /* 0x000e220000002100 */
[----:B------:R-:W-:Y:S01]  /*0020*/  MOV R5, 0x2 ;  /* 0x0000000200057802 */ /* 0x000fe20000000f00 */
[----:B------:R-:W-:Y:S02]  /*0030*/  ULDC.64 UR4, c[0x0][0x118] ;  /* 0x0000460000047ab9 */ /* 0x000fe40000000a00 */
[----:B------:R-:W1:Y:S01]  /*0040*/  S2R R3, SR_CTAID.X ;  /* 0x0000000000037919 */ /* 0x000e620000002500 */
[----:B0-----:R-:W-:-:S04]  /*0050*/  SHF.L.U32 R0, R0, 0x1, RZ ;  /* 0x0000000100007819 */ /* 0x001fc800000006ff */
[----:B------:R-:W-:-:S04]  /*0060*/  LOP3.LUT R0, R0, 0x1fe, RZ, 0xc0, !PT ;  /* 0x000001fe00007812 */ /* 0x000fc800078ec0ff */
[----:B-1----:R-:W-:-:S05]  /*0070*/  LEA R0, R3, R0, 0x9 ;  /* 0x0000000003007211 */ /* 0x002fca00078e48ff */
[----:B------:R-:W-:-:S05]  /*0080*/  IMAD.WIDE R2, R0, R5, c[0x0][0x160] ;  /* 0x0000580000027625 */ /* 0x000fca00078e0205 */
[----:B------:R-:W2:Y:S01]  /*0090*/  LDG.E R0, [R2.64] ;  /* 0x0000000402007981 */ /* 0x000ea2000c1e1900 */
[----:B------:R-:W-:Y:S01]  /*00a0*/  BSSY B0, `(.L_x_0) ;  /* 0x000001a000007945 */ /* 0x000fe20003800000 */
[C---:B--2---:R-:W-:Y:S02]  /*00b0*/  SHF.L.U32 R4, R0.reuse, 0x10, RZ ;  /* 0x0000001000047819 */ /* 0x044fe400000006ff */
[----:B------:R-:W-:-:S03]  /*00c0*/  PRMT R0, R0, 0x7632, R0 ;  /* 0x0000763200007816 */ /* 0x000fc60000000000 */
[----:B------:R-:W-:Y:S01]  /*00d0*/  FMUL R4, R4, 0.033333335071802139282 ;  /* 0x3d08888904047820 */ /* 0x000fe20000400000 */
[----:B------:R-:W-:-:S03]  /*00e0*/  SHF.L.U32 R0, R0, 0x10, RZ ;  /* 0x0000001000007819 */ /* 0x000fc600000006ff */
[----:B------:R-:W-:Y:S02]  /*00f0*/  FADD.FTZ R6, |R4|, -RZ ;  /* 0x800000ff04067221 */ /* 0x000fe40000010200 */
[----:B------:R-:W-:-:S03]  /*0100*/  FMUL R5, R0, 0.033333335071802139282 ;  /* 0x3d08888900057820 */ /* 0x000fc60000400000 */
[----:B------:R-:W-:-:S13]  /*0110*/  FSETP.GE.AND P0, PT, R6, 0.60000002384185791016, PT ;  /* 0x3f19999a0600780b */ /* 0x000fda0003f06000 */
[----:B------:R-:W-:Y:S05]  /*0120*/  @!P0 BRA `(.L_x_1) ;  /* 0x000000a000008947 */ /* 0x000fea0003800000 */
[C---:B------:R-:W-:Y:S01]  /*0130*/  FMUL R0, R6.reuse, 2.8853900432586669922 ;  /* 0x4038aa3b06007820 */ /* 0x040fe20000400000 */
[----:B------:R-:W-:Y:S02]  /*0140*/  MOV R8, 0x3f800000 ;  /* 0x3f80000000087802 */ /* 0x000fe40000000f00 */
[----:B------:R-:W-:-:S03]  /*0150*/  FSETP.GE.AND P0, PT, R6, 9.010913848876953125, PT ;  /* 0x41102cb40600780b */ /* 0x000fc60003f06000 */
[----:B------:R-:W0:Y:S02]  /*0160*/  MUFU.EX2 R0, R0 ;  /* 0x0000000000007308 */ /* 0x000e240000000800 */
[----:B0-----:R-:W-:-:S06]  /*0170*/  FADD R7, R0, 1 ;  /* 0x3f80000000077421 */ /* 0x001fcc0000000000 */
[----:B------:R-:W0:Y:S02]  /*0180*/  MUFU.RCP R7, R7 ;  /* 0x0000000700077308 */ /* 0x000e240000001000 */
[----:B0-----:R-:W-:-:S05]  /*0190*/  FFMA.FTZ R8, R7, -2, R8 ;  /* 0xc000000007087823 */ /* 0x001fca0000010008 */
[----:B------:R-:W-:-:S04]  /*01a0*/  FSEL R9, R8, 1, !P0 ;  /* 0x3f80000008097808 */ /* 0x000fc80004000000 */
[----:B------:R-:W-:Y:S01]  /*01b0*/  LOP3.LUT R4, R9, 0x80000000, R4, 0xf8, !PT ;  /* 0x8000000009047812 */ /* 0x000fe200078ef804 */
[----:B------:R-:W-:Y:S05]  /*01c0*/  BRA `(.L_x_2) ;  /* 0x0000007000007947 */ /* 0x000fea0003800000 */
.L_x_1:
[----:B------:R-:W-:Y:S01]  /*01d0*/  MOV R0, 0x3c80f082 ;  /* 0x3c80f08200007802 */ /* 0x000fe20000000f00 */
[----:B------:R-:W-:-:S04]  /*01e0*/  FMUL R7, R4, R4 ;  /* 0x0000000404077220 */ /* 0x000fc80000400000 */
[----:B------:R-:W-:-:S04]  /*01f0*/  FFMA.FTZ R0, R7, R0, -0.052303962409496307373 ;  /* 0xbd563cae07007423 */ /* 0x000fc80000010000 */
[----:B------:R-:W-:-:S04]  /*0200*/  FFMA.FTZ R0, R7, R0, 0.1331529766321182251 ;  /* 0x3e08594107007423 */ /* 0x000fc80000010000 */
[----:B------:R-:W-:-:S04]  /*0210*/  FFMA.FTZ R0, R7, R0, -0.33332768082618713379 ;  /* 0xbeaaa9ed07007423 */ /* 0x000fc80000010000 */
[----:B------:R-:W-:-:S04]  /*0220*/  FFMA.FTZ R7, R7, R0, RZ ;  /* 0x0000000007077223 */ /* 0x000fc800000100ff */
[----:B------:R-:W-:-:S02]  /*0230*/  FFMA.FTZ R4, R4, R7, R4 ;  /* 0x0000000704047223 */ /* 0x000fc40000010004 */
.L_x_2:
[----:B------:R-:W-:Y:S05]  /*0240*/  BSYNC B0 ;  /* 0x0000000000007941 */ /* 0x000fea0003800000 */
.L_x_0:
[----:B------:R-:W-:Y:S01]  /*0250*/  FADD.FTZ R8, |R5|, -RZ ;  /* 0x800000ff05087221 */ /* 0x000fe20000010200 */
[----:B------:R-:W-:Y:S04]  /*0260*/  BSSY B0, `(.L_x_3) ;  /* 0x0000014000007945 */ /* 0x000fe80003800000 */
        /* <DEDUP_REMOVED lines=12> */
.L_x_4:
[----:B------:R-:W-:Y:S01]  /*0330*/  MOV R0, 0x3c80f082 ;  /* 0x3c80f08200007802 */ /* 0x000fe20000000f00 */
[----:B------:R-:W-:-:S04]  /*0340*/  FMUL R7, R5, R5 ;  /* 0x0000000505077220 */ /* 0x000fc80000400000 */
[----:B------:R-:W-:-:S04]  /*0350*/  FFMA.FTZ R0, R7, R0, -0.052303962409496307373 ;  /* 0xbd563cae07007423 */ /* 0x000fc80000010000 */
[----:B------:R-:W-:-:S04]  /*0360*/  FFMA.FTZ R0, R7, R0, 0.1331529766321182251 ;  /* 0x3e08594107007423 */ /* 0x000fc80000010000 */
[----:B------:R-:W-:-:S04]  /*0370*/  FFMA.FTZ R0, R7, R0, -0.33332768082618713379 ;  /* 0xbeaaa9ed07007423 */ /* 0x000fc80000010000 */
[----:B------:R-:W-:-:S04]  /*0380*/  FFMA.FTZ R0, R7, R0, RZ ;  /* 0x0000000007007223 */ /* 0x000fc800000100ff */
[----:B------:R-:W-:-:S02]  /*0390*/  FFMA.FTZ R5, R5, R0, R5 ;  /* 0x0000000005057223 */ /* 0x000fc40000010005 */
.L_x_5:
[----:B------:R-:W-:Y:S05]  /*03a0*/  BSYNC B0 ;  /* 0x0000000000007941 */ /* 0x000fea0003800000 */
.L_x_3:
[----:B------:R-:W-:Y:S01]  /*03b0*/  FMUL R4, R4, 30 ;  /* 0x41f0000004047820 */ /* 0x000fe20000400000 */
[----:B------:R-:W-:-:S05]  /*03c0*/  FMUL R5, R5, 30 ;  /* 0x41f0000005057820 */ /* 0x000fca0000400000 */
[----:B------:R-:W-:-:S05]  /*03d0*/  F2FP.BF16.F32.PACK_AB R5, R5, R4 ;  /* 0x000000040505723e */ /* 0x000fca00000010ff */
[----:B------:R-:W-:Y:S01]  /*03e0*/  STG.E [R2.64], R5 ;  /* 0x0000000502007986 */ /* 0x000fe2000c101904 */
[----:B------:R-:W-:Y:S05]  /*03f0*/  EXIT ;  /* 0x000000000000794d */ /* 0x000fea0003800000 */
.L_x_6:
[----:B------:R-:W-:-:S00]  /*0400*/  BRA `(.L_x_6) ;  /* 0xfffffff000007947 */ /* 0x000fc0000383ffff */
[----:B------:R-:W-:-:S00]  /*0410*/  NOP ;  /* 0x0000000000007918 */ /* 0x000fc00000000000 */
        /* <DEDUP_REMOVED lines=14> */
.L_x_7:


//--------------------- .nv.global.init           --------------------------
	.section	.nv.global.init,"aw",@progbits
.nv.global.init:
	.type		_$_str,@object
	.size		_$_str,(.L_0 - _$_str)
_$_str:
        /*0000*/ 	.byte	0x5f, 0x5f, 0x43, 0x55, 0x44, 0x41, 0x5f, 0x46, 0x54, 0x5a, 0x00
.L_0:
